//
// Generated by NVIDIA NVVM Compiler
//
// Compiler Build ID: CL-36424714
// Cuda compilation tools, release 13.0, V13.0.88
// Based on NVVM 20.0.0
//

.version 9.0
.target sm_100
.address_size 64

	// .globl	_Z21arrayOfStructuresTestP3AoSS0_i

.visible .entry _Z21arrayOfStructuresTestP3AoSS0_i(
	.param .u64 .ptr .align 1 _Z21arrayOfStructuresTestP3AoSS0_i_param_0,
	.param .u64 .ptr .align 1 _Z21arrayOfStructuresTestP3AoSS0_i_param_1,
	.param .u32 _Z21arrayOfStructuresTestP3AoSS0_i_param_2
)
{
	.reg .pred 	%p<2>;
	.reg .b32 	%r<6>;
	.reg .b32 	%f<5>;
	.reg .b64 	%rd<8>;

	ld.param.u64 	%rd1, [_Z21arrayOfStructuresTestP3AoSS0_i_param_0];
	ld.param.u64 	%rd2, [_Z21arrayOfStructuresTestP3AoSS0_i_param_1];
	ld.param.u32 	%r2, [_Z21arrayOfStructuresTestP3AoSS0_i_param_2];
	mov.u32 	%r3, %ctaid.x;
	mov.u32 	%r4, %ntid.x;
	mov.u32 	%r5, %tid.x;
	mad.lo.s32 	%r1, %r3, %r4, %r5;
	setp.ge.s32 	%p1, %r1, %r2;
	@%p1 bra 	$L__BB0_2;
	cvta.to.global.u64 	%rd3, %rd1;
	cvta.to.global.u64 	%rd4, %rd2;
	mul.wide.s32 	%rd5, %r1, 8;
	add.s64 	%rd6, %rd3, %rd5;
	ld.global.f32 	%f1, [%rd6];
	add.f32 	%f2, %f1, %f1;
	add.s64 	%rd7, %rd4, %rd5;
	st.global.f32 	[%rd7], %f2;
	ld.global.f32 	%f3, [%rd6+4];
	add.f32 	%f4, %f3, %f3;
	st.global.f32 	[%rd7+4], %f4;
$L__BB0_2:
	ret;

}
	// .globl	_Z21structureOfArraysTestP3SoAS0_i
.visible .entry _Z21structureOfArraysTestP3SoAS0_i(
	.param .u64 .ptr .align 1 _Z21structureOfArraysTestP3SoAS0_i_param_0,
	.param .u64 .ptr .align 1 _Z21structureOfArraysTestP3SoAS0_i_param_1,
	.param .u32 _Z21structureOfArraysTestP3SoAS0_i_param_2
)
{
	.reg .pred 	%p<2>;
	.reg .b32 	%r<6>;
	.reg .b32 	%f<5>;
	.reg .b64 	%rd<18>;

	ld.param.u64 	%rd1, [_Z21structureOfArraysTestP3SoAS0_i_param_0];
	ld.param.u64 	%rd2, [_Z21structureOfArraysTestP3SoAS0_i_param_1];
	ld.param.u32 	%r2, [_Z21structureOfArraysTestP3SoAS0_i_param_2];
	mov.u32 	%r3, %ctaid.x;
	mov.u32 	%r4, %ntid.x;
	mov.u32 	%r5, %tid.x;
	mad.lo.s32 	%r1, %r3, %r4, %r5;
	setp.ge.s32 	%p1, %r1, %r2;
	@%p1 bra 	$L__BB1_2;
	cvta.to.global.u64 	%rd3, %rd1;
	cvta.to.global.u64 	%rd4, %rd2;
	ld.global.u64 	%rd5, [%rd3];
	cvta.to.global.u64 	%rd6, %rd5;
	mul.wide.s32 	%rd7, %r1, 4;
	add.s64 	%rd8, %rd6, %rd7;
	ld.global.f32 	%f1, [%rd8];
	add.f32 	%f2, %f1, %f1;
	ld.global.u64 	%rd9, [%rd4];
	cvta.to.global.u64 	%rd10, %rd9;
	add.s64 	%rd11, %rd10, %rd7;
	st.global.f32 	[%rd11], %f2;
	ld.global.u64 	%rd12, [%rd3+8];
	cvta.to.global.u64 	%rd13, %rd12;
	add.s64 	%rd14, %rd13, %rd7;
	ld.global.f32 	%f3, [%rd14];
	add.f32 	%f4, %f3, %f3;
	ld.global.u64 	%rd15, [%rd4+8];
	cvta.to.global.u64 	%rd16, %rd15;
	add.s64 	%rd17, %rd16, %rd7;
	st.global.f32 	[%rd17], %f4;
$L__BB1_2:
	ret;

}
	// .globl	_Z20misalignedReadDevicePfS_S_ii
.visible .entry _Z20misalignedReadDevicePfS_S_ii(
	.param .u64 .ptr .align 1 _Z20misalignedReadDevicePfS_S_ii_param_0,
	.param .u64 .ptr .align 1 _Z20misalignedReadDevicePfS_S_ii_param_1,
	.param .u64 .ptr .align 1 _Z20misalignedReadDevicePfS_S_ii_param_2,
	.param .u32 _Z20misalignedReadDevicePfS_S_ii_param_3,
	.param .u32 _Z20misalignedReadDevicePfS_S_ii_param_4
)
{
	.reg .pred 	%p<2>;
	.reg .b32 	%r<8>;
	.reg .b32 	%f<4>;
	.reg .b64 	%rd<12>;

	ld.param.u64 	%rd1, [_Z20misalignedReadDevicePfS_S_ii_param_0];
	ld.param.u64 	%rd2, [_Z20misalignedReadDevicePfS_S_ii_param_1];
	ld.param.u64 	%rd3, [_Z20misalignedReadDevicePfS_S_ii_param_2];
	ld.param.u32 	%r3, [_Z20misalignedReadDevicePfS_S_ii_param_3];
	ld.param.u32 	%r4, [_Z20misalignedReadDevicePfS_S_ii_param_4];
	mov.u32 	%r5, %ctaid.x;
	mov.u32 	%r6, %ntid.x;
	mov.u32 	%r7, %tid.x;
	mad.lo.s32 	%r1, %r5, %r6, %r7;
	add.s32 	%r2, %r4, %r1;
	setp.ge.s32 	%p1, %r2, %r3;
	@%p1 bra 	$L__BB2_2;
	cvta.to.global.u64 	%rd4, %rd1;
	cvta.to.global.u64 	%rd5, %rd2;
	cvta.to.global.u64 	%rd6, %rd3;
	mul.wide.s32 	%rd7, %r2, 4;
	add.s64 	%rd8, %rd4, %rd7;
	ld.global.f32 	%f1, [%rd8];
	add.s64 	%rd9, %rd5, %rd7;
	ld.global.f32 	%f2, [%rd9];
	add.f32 	%f3, %f1, %f2;
	mul.wide.s32 	%rd10, %r1, 4;
	add.s64 	%rd11, %rd6, %rd10;
	st.global.f32 	[%rd11], %f3;
$L__BB2_2:
	ret;

}
	// .globl	_Z21misalignedWriteDevicePfS_S_ii
.visible .entry _Z21misalignedWriteDevicePfS_S_ii(
	.param .u64 .ptr .align 1 _Z21misalignedWriteDevicePfS_S_ii_param_0,
	.param .u64 .ptr .align 1 _Z21misalignedWriteDevicePfS_S_ii_param_1,
	.param .u64 .ptr .align 1 _Z21misalignedWriteDevicePfS_S_ii_param_2,
	.param .u32 _Z21misalignedWriteDevicePfS_S_ii_param_3,
	.param .u32 _Z21misalignedWriteDevicePfS_S_ii_param_4
)
{
	.reg .pred 	%p<2>;
	.reg .b32 	%r<8>;
	.reg .b32 	%f<4>;
	.reg .b64 	%rd<12>;

	ld.param.u64 	%rd1, [_Z21misalignedWriteDevicePfS_S_ii_param_0];
	ld.param.u64 	%rd2, [_Z21misalignedWriteDevicePfS_S_ii_param_1];
	ld.param.u64 	%rd3, [_Z21misalignedWriteDevicePfS_S_ii_param_2];
	ld.param.u32 	%r3, [_Z21misalignedWriteDevicePfS_S_ii_param_3];
	ld.param.u32 	%r4, [_Z21misalignedWriteDevicePfS_S_ii_param_4];
	mov.u32 	%r5, %ctaid.x;
	mov.u32 	%r6, %ntid.x;
	mov.u32 	%r7, %tid.x;
	mad.lo.s32 	%r1, %r5, %r6, %r7;
	add.s32 	%r2, %r4, %r1;
	setp.ge.s32 	%p1, %r2, %r3;
	@%p1 bra 	$L__BB3_2;
	cvta.to.global.u64 	%rd4, %rd1;
	cvta.to.global.u64 	%rd5, %rd2;
	cvta.to.global.u64 	%rd6, %rd3;
	mul.wide.s32 	%rd7, %r1, 4;
	add.s64 	%rd8, %rd4, %rd7;
	ld.global.f32 	%f1, [%rd8];
	add.s64 	%rd9, %rd5, %rd7;
	ld.global.f32 	%f2, [%rd9];
	add.f32 	%f3, %f1, %f2;
	mul.wide.s32 	%rd10, %r2, 4;
	add.s64 	%rd11, %rd6, %rd10;
	st.global.f32 	[%rd11], %f3;
$L__BB3_2:
	ret;

}


// ===== COMPILED SASS (sm_100) =====

	.target	sm_100

	.elftype	@"ET_EXEC"


//--------------------- .note.nv.tkinfo           --------------------------
	.section	.note.nv.tkinfo,"",@"SHT_NOTE"
	.sectionflags	@"SHF_NOTE_NV_TKINFO"
	.tkinfo
        /*0018*/ 	.word	0x00000002
        /*0030*/ 	.string	""
        /*0030*/ 	.string	"ptxas"
        /*0030*/ 	.string	"Cuda compilation tools, release 13.0, V13.0.88"
        /*0030*/ 	.string	"Build cuda_13.0.r13.0/compiler.36424714_0"
        /*0030*/ 	.string	"-arch sm_100 -m 64 "



//--------------------- .note.nv.cuinfo           --------------------------
	.section	.note.nv.cuinfo,"",@"SHT_NOTE"
	.sectionflags	@"SHF_NOTE_NV_CUINFO"
        /*0018*/ 	.short	0x0002
        /*001a*/ 	.short	0x0064
        /*001c*/ 	.short	0x0082
	.zero		2


//--------------------- .nv.info                  --------------------------
	.section	.nv.info,"",@"SHT_CUDA_INFO"
	.align	4


	//----- nvinfo : EIATTR_REGCOUNT
	.align		4
        /*0000*/ 	.byte	0x04, 0x2f
        /*0002*/ 	.short	(.L_1 - .L_0)
	.align		4
.L_0:
        /*0004*/ 	.word	index@(_Z21arrayOfStructuresTestP3AoSS0_i)
        /*0008*/ 	.word	0x0000000c


	//----- nvinfo : EIATTR_FRAME_SIZE
	.align		4
.L_1:
        /*000c*/ 	.byte	0x04, 0x11
        /*000e*/ 	.short	(.L_3 - .L_2)
	.align		4
.L_2:
        /*0010*/ 	.word	index@(_Z21arrayOfStructuresTestP3AoSS0_i)
        /*0014*/ 	.word	0x00000000


	//----- nvinfo : EIATTR_REGCOUNT
	.align		4
.L_3:
        /*0018*/ 	.byte	0x04, 0x2f
        /*001a*/ 	.short	(.L_5 - .L_4)
	.align		4
.L_4:
        /*001c*/ 	.word	index@(_Z21structureOfArraysTestP3SoAS0_i)
        /*0020*/ 	.word	0x00000014


	//----- nvinfo : EIATTR_FRAME_SIZE
	.align		4
.L_5:
        /*0024*/ 	.byte	0x04, 0x11
        /*0026*/ 	.short	(.L_7 - .L_6)
	.align		4
.L_6:
        /*0028*/ 	.word	index@(_Z21structureOfArraysTestP3SoAS0_i)
        /*002c*/ 	.word	0x00000000


	//----- nvinfo : EIATTR_REGCOUNT
	.align		4
.L_7:
        /*0030*/ 	.byte	0x04, 0x2f
        /*0032*/ 	.short	(.L_9 - .L_8)
	.align		4
.L_8:
        /*0034*/ 	.word	index@(_Z20misalignedReadDevicePfS_S_ii)
        /*0038*/ 	.word	0x0000000c


	//----- nvinfo : EIATTR_FRAME_SIZE
	.align		4
.L_9:
        /*003c*/ 	.byte	0x04, 0x11
        /*003e*/ 	.short	(.L_11 - .L_10)
	.align		4
.L_10:
        /*0040*/ 	.word	index@(_Z20misalignedReadDevicePfS_S_ii)
        /*0044*/ 	.word	0x00000000


	//----- nvinfo : EIATTR_REGCOUNT
	.align		4
.L_11:
        /*0048*/ 	.byte	0x04, 0x2f
        /*004a*/ 	.short	(.L_13 - .L_12)
	.align		4
.L_12:
        /*004c*/ 	.word	index@(_Z21misalignedWriteDevicePfS_S_ii)
        /*0050*/ 	.word	0x0000000c


	//----- nvinfo : EIATTR_FRAME_SIZE
	.align		4
.L_13:
        /*0054*/ 	.byte	0x04, 0x11
        /*0056*/ 	.short	(.L_15 - .L_14)
	.align		4
.L_14:
        /*0058*/ 	.word	index@(_Z21misalignedWriteDevicePfS_S_ii)
        /*005c*/ 	.word	0x00000000


	//----- nvinfo : EIATTR_MIN_STACK_SIZE
	.align		4
.L_15:
        /*0060*/ 	.byte	0x04, 0x12
        /*0062*/ 	.short	(.L_17 - .L_16)
	.align		4
.L_16:
        /*0064*/ 	.word	index@(_Z21misalignedWriteDevicePfS_S_ii)
        /*0068*/ 	.word	0x00000000


	//----- nvinfo : EIATTR_MIN_STACK_SIZE
	.align		4
.L_17:
        /*006c*/ 	.byte	0x04, 0x12
        /*006e*/ 	.short	(.L_19 - .L_18)
	.align		4
.L_18:
        /*0070*/ 	.word	index@(_Z20misalignedReadDevicePfS_S_ii)
        /*0074*/ 	.word	0x00000000


	//----- nvinfo : EIATTR_MIN_STACK_SIZE
	.align		4
.L_19:
        /*0078*/ 	.byte	0x04, 0x12
        /*007a*/ 	.short	(.L_21 - .L_20)
	.align		4
.L_20:
        /*007c*/ 	.word	index@(_Z21structureOfArraysTestP3SoAS0_i)
        /*0080*/ 	.word	0x00000000


	//----- nvinfo : EIATTR_MIN_STACK_SIZE
	.align		4
.L_21:
        /*0084*/ 	.byte	0x04, 0x12
        /*0086*/ 	.short	(.L_23 - .L_22)
	.align		4
.L_22:
        /*0088*/ 	.word	index@(_Z21arrayOfStructuresTestP3AoSS0_i)
        /*008c*/ 	.word	0x00000000
.L_23:


//--------------------- .nv.compat                --------------------------
	.section	.nv.compat,"",@"SHT_CUDA_COMPAT_INFO"
	.align	4
        /*0000*/ 	.byte	0x02, 0x09, 0x00, 0x00, 0x02, 0x02, 0x01, 0x00, 0x02, 0x05, 0x05, 0x00, 0x03, 0x07, 0x01, 0x01
        /*0010*/ 	.byte	0x02, 0x03, 0x00, 0x00, 0x02, 0x06, 0x01, 0x00, 0x04, 0x0b, 0x08, 0x00, 0x09, 0x00, 0x00, 0x00
        /*0020*/ 	.byte	0x00, 0x00, 0x00, 0x00


//--------------------- .nv.info._Z21misalignedWriteDevicePfS_S_ii --------------------------
	.section	.nv.info._Z21misalignedWriteDevicePfS_S_ii,"",@"SHT_CUDA_INFO"
	.sectionflags	@""
	.align	4


	//----- nvinfo : EIATTR_CUDA_API_VERSION
	.align		4
        /*0000*/ 	.byte	0x04, 0x37
        /*0002*/ 	.short	(.L_25 - .L_24)
.L_24:
        /*0004*/ 	.word	0x00000082


	//----- nvinfo : EIATTR_KPARAM_INFO
	.align		4
.L_25:
        /*0008*/ 	.byte	0x04, 0x17
        /*000a*/ 	.short	(.L_27 - .L_26)
.L_26:
        /*000c*/ 	.word	0x00000000
        /*0010*/ 	.short	0x0004
        /*0012*/ 	.short	0x001c
        /*0014*/ 	.byte	0x00, 0xf0, 0x11, 0x00


	//----- nvinfo : EIATTR_KPARAM_INFO
	.align		4
.L_27:
        /*0018*/ 	.byte	0x04, 0x17
        /*001a*/ 	.short	(.L_29 - .L_28)
.L_28:
        /*001c*/ 	.word	0x00000000
        /*0020*/ 	.short	0x0003
        /*0022*/ 	.short	0x0018
        /*0024*/ 	.byte	0x00, 0xf0, 0x11, 0x00


	//----- nvinfo : EIATTR_KPARAM_INFO
	.align		4
.L_29:
        /*0028*/ 	.byte	0x04, 0x17
        /*002a*/ 	.short	(.L_31 - .L_30)
.L_30:
        /*002c*/ 	.word	0x00000000
        /*0030*/ 	.short	0x0002
        /*0032*/ 	.short	0x0010
        /*0034*/ 	.byte	0x00, 0xf5, 0x21, 0x00


	//----- nvinfo : EIATTR_KPARAM_INFO
	.align		4
.L_31:
        /*0038*/ 	.byte	0x04, 0x17
        /*003a*/ 	.short	(.L_33 - .L_32)
.L_32:
        /*003c*/ 	.word	0x00000000
        /*0040*/ 	.short	0x0001
        /*0042*/ 	.short	0x0008
        /*0044*/ 	.byte	0x00, 0xf5, 0x21, 0x00


	//----- nvinfo : EIATTR_KPARAM_INFO
	.align		4
.L_33:
        /*0048*/ 	.byte	0x04, 0x17
        /*004a*/ 	.short	(.L_35 - .L_34)
.L_34:
        /*004c*/ 	.word	0x00000000
        /*0050*/ 	.short	0x0000
        /*0052*/ 	.short	0x0000
        /*0054*/ 	.byte	0x00, 0xf5, 0x21, 0x00


	//----- nvinfo : EIATTR_SPARSE_MMA_MASK
	.align		4
.L_35:
        /*0058*/ 	.byte	0x03, 0x50
        /*005a*/ 	.short	0x0000


	//----- nvinfo : EIATTR_MAXREG_COUNT
	.align		4
        /*005c*/ 	.byte	0x03, 0x1b
        /*005e*/ 	.short	0x00ff


	//----- nvinfo : EIATTR_MERCURY_ISA_VERSION
	.align		4
        /*0060*/ 	.byte	0x03, 0x5f
        /*0062*/ 	.short	0x0101


	//----- nvinfo : EIATTR_VRC_CTA_INIT_COUNT
	.align		4
        /*0064*/ 	.byte	0x02, 0x4a
	.zero		1
	.zero		1


	//----- nvinfo : EIATTR_EXIT_INSTR_OFFSETS
	.align		4
        /*0068*/ 	.byte	0x04, 0x1c
        /*006a*/ 	.short	(.L_37 - .L_36)


	//   ....[0]....
.L_36:
        /*006c*/ 	.word	0x00000080


	//   ....[1]....
        /*0070*/ 	.word	0x00000140


	//----- nvinfo : EIATTR_CBANK_PARAM_SIZE
	.align		4
.L_37:
        /*0074*/ 	.byte	0x03, 0x19
        /*0076*/ 	.short	0x0020


	//----- nvinfo : EIATTR_PARAM_CBANK
	.align		4
        /*0078*/ 	.byte	0x04, 0x0a
        /*007a*/ 	.short	(.L_39 - .L_38)
	.align		4
.L_38:
        /*007c*/ 	.word	index@(.nv.constant0._Z21misalignedWriteDevicePfS_S_ii)
        /*0080*/ 	.short	0x0380
        /*0082*/ 	.short	0x0020


	//----- nvinfo : EIATTR_SW_WAR
	.align		4
.L_39:
        /*0084*/ 	.byte	0x04, 0x36
        /*0086*/ 	.short	(.L_41 - .L_40)
.L_40:
        /*0088*/ 	.word	0x00000008
.L_41:


//--------------------- .nv.info._Z20misalignedReadDevicePfS_S_ii --------------------------
	.section	.nv.info._Z20misalignedReadDevicePfS_S_ii,"",@"SHT_CUDA_INFO"
	.sectionflags	@""
	.align	4


	//----- nvinfo : EIATTR_CUDA_API_VERSION
	.align		4
        /*0000*/ 	.byte	0x04, 0x37
        /*0002*/ 	.short	(.L_43 - .L_42)
.L_42:
        /*0004*/ 	.word	0x00000082


	//----- nvinfo : EIATTR_KPARAM_INFO
	.align		4
.L_43:
        /*0008*/ 	.byte	0x04, 0x17
        /*000a*/ 	.short	(.L_45 - .L_44)
.L_44:
        /*000c*/ 	.word	0x00000000
        /*0010*/ 	.short	0x0004
        /*0012*/ 	.short	0x001c
        /*0014*/ 	.byte	0x00, 0xf0, 0x11, 0x00


	//----- nvinfo : EIATTR_KPARAM_INFO
	.align		4
.L_45:
        /*0018*/ 	.byte	0x04, 0x17
        /*001a*/ 	.short	(.L_47 - .L_46)
.L_46:
        /*001c*/ 	.word	0x00000000
        /*0020*/ 	.short	0x0003
        /*0022*/ 	.short	0x0018
        /*0024*/ 	.byte	0x00, 0xf0, 0x11, 0x00


	//----- nvinfo : EIATTR_KPARAM_INFO
	.align		4
.L_47:
        /*0028*/ 	.byte	0x04, 0x17
        /*002a*/ 	.short	(.L_49 - .L_48)
.L_48:
        /*002c*/ 	.word	0x00000000
        /*0030*/ 	.short	0x0002
        /*0032*/ 	.short	0x0010
        /*0034*/ 	.byte	0x00, 0xf5, 0x21, 0x00


	//----- nvinfo : EIATTR_KPARAM_INFO
	.align		4
.L_49:
        /*0038*/ 	.byte	0x04, 0x17
        /*003a*/ 	.short	(.L_51 - .L_50)
.L_50:
        /*003c*/ 	.word	0x00000000
        /*0040*/ 	.short	0x0001
        /*0042*/ 	.short	0x0008
        /*0044*/ 	.byte	0x00, 0xf5, 0x21, 0x00


	//----- nvinfo : EIATTR_KPARAM_INFO
	.align		4
.L_51:
        /*0048*/ 	.byte	0x04, 0x17
        /*004a*/ 	.short	(.L_53 - .L_52)
.L_52:
        /*004c*/ 	.word	0x00000000
        /*0050*/ 	.short	0x0000
        /*0052*/ 	.short	0x0000
        /*0054*/ 	.byte	0x00, 0xf5, 0x21, 0x00


	//----- nvinfo : EIATTR_SPARSE_MMA_MASK
	.align		4
.L_53:
        /*0058*/ 	.byte	0x03, 0x50
        /*005a*/ 	.short	0x0000


	//----- nvinfo : EIATTR_MAXREG_COUNT
	.align		4
        /*005c*/ 	.byte	0x03, 0x1b
        /*005e*/ 	.short	0x00ff


	//----- nvinfo : EIATTR_MERCURY_ISA_VERSION
	.align		4
        /*0060*/ 	.byte	0x03, 0x5f
        /*0062*/ 	.short	0x0101


	//----- nvinfo : EIATTR_VRC_CTA_INIT_COUNT
	.align		4
        /*0064*/ 	.byte	0x02, 0x4a
	.zero		1
	.zero		1


	//----- nvinfo : EIATTR_EXIT_INSTR_OFFSETS
	.align		4
        /*0068*/ 	.byte	0x04, 0x1c
        /*006a*/ 	.short	(.L_55 - .L_54)


	//   ....[0]....
.L_54:
        /*006c*/ 	.word	0x00000080


	//   ....[1]....
        /*0070*/ 	.word	0x00000140


	//----- nvinfo : EIATTR_CBANK_PARAM_SIZE
	.align		4
.L_55:
        /*0074*/ 	.byte	0x03, 0x19
        /*0076*/ 	.short	0x0020


	//----- nvinfo : EIATTR_PARAM_CBANK
	.align		4
        /*0078*/ 	.byte	0x04, 0x0a
        /*007a*/ 	.short	(.L_57 - .L_56)
	.align		4
.L_56:
        /*007c*/ 	.word	index@(.nv.constant0._Z20misalignedReadDevicePfS_S_ii)
        /*0080*/ 	.short	0x0380
        /*0082*/ 	.short	0x0020


	//----- nvinfo : EIATTR_SW_WAR
	.align		4
.L_57:
        /*0084*/ 	.byte	0x04, 0x36
        /*0086*/ 	.short	(.L_59 - .L_58)
.L_58:
        /*0088*/ 	.word	0x00000008
.L_59:


//--------------------- .nv.info._Z21structureOfArraysTestP3SoAS0_i --------------------------
	.section	.nv.info._Z21structureOfArraysTestP3SoAS0_i,"",@"SHT_CUDA_INFO"
	.sectionflags	@""
	.align	4


	//----- nvinfo : EIATTR_CUDA_API_VERSION
	.align		4
        /*0000*/ 	.byte	0x04, 0x37
        /*0002*/ 	.short	(.L_61 - .L_60)
.L_60:
        /*0004*/ 	.word	0x00000082


	//----- nvinfo : EIATTR_KPARAM_INFO
	.align		4
.L_61:
        /*0008*/ 	.byte	0x04, 0x17
        /*000a*/ 	.short	(.L_63 - .L_62)
.L_62:
        /*000c*/ 	.word	0x00000000
        /*0010*/ 	.short	0x0002
        /*0012*/ 	.short	0x0010
        /*0014*/ 	.byte	0x00, 0xf0, 0x11, 0x00


	//----- nvinfo : EIATTR_KPARAM_INFO
	.align		4
.L_63:
        /*0018*/ 	.byte	0x04, 0x17
        /*001a*/ 	.short	(.L_65 - .L_64)
.L_64:
        /*001c*/ 	.word	0x00000000
        /*0020*/ 	.short	0x0001
        /*0022*/ 	.short	0x0008
        /*0024*/ 	.byte	0x00, 0xf5, 0x21, 0x00


	//----- nvinfo : EIATTR_KPARAM_INFO
	.align		4
.L_65:
        /*0028*/ 	.byte	0x04, 0x17
        /*002a*/ 	.short	(.L_67 - .L_66)
.L_66:
        /*002c*/ 	.word	0x00000000
        /*0030*/ 	.short	0x0000
        /*0032*/ 	.short	0x0000
        /*0034*/ 	.byte	0x00, 0xf5, 0x21, 0x00


	//----- nvinfo : EIATTR_SPARSE_MMA_MASK
	.align		4
.L_67:
        /*0038*/ 	.byte	0x03, 0x50
        /*003a*/ 	.short	0x0000


	//----- nvinfo : EIATTR_MAXREG_COUNT
	.align		4
        /*003c*/ 	.byte	0x03, 0x1b
        /*003e*/ 	.short	0x00ff


	//----- nvinfo : EIATTR_MERCURY_ISA_VERSION
	.align		4
        /*0040*/ 	.byte	0x03, 0x5f
        /*0042*/ 	.short	0x0101


	//----- nvinfo : EIATTR_VRC_CTA_INIT_COUNT
	.align		4
        /*0044*/ 	.byte	0x02, 0x4a
	.zero		1
	.zero		1


	//----- nvinfo : EIATTR_EXIT_INSTR_OFFSETS
	.align		4
        /*0048*/ 	.byte	0x04, 0x1c
        /*004a*/ 	.short	(.L_69 - .L_68)


	//   ....[0]....
.L_68:
        /*004c*/ 	.word	0x00000070


	//   ....[1]....
        /*0050*/ 	.word	0x00000190


	//----- nvinfo : EIATTR_CBANK_PARAM_SIZE
	.align		4
.L_69:
        /*0054*/ 	.byte	0x03, 0x19
        /*0056*/ 	.short	0x0014


	//----- nvinfo : EIATTR_PARAM_CBANK
	.align		4
        /*0058*/ 	.byte	0x04, 0x0a
        /*005a*/ 	.short	(.L_71 - .L_70)
	.align		4
.L_70:
        /*005c*/ 	.word	index@(.nv.constant0._Z21structureOfArraysTestP3SoAS0_i)
        /*0060*/ 	.short	0x0380
        /*0062*/ 	.short	0x0014


	//----- nvinfo : EIATTR_SW_WAR
	.align		4
.L_71:
        /*0064*/ 	.byte	0x04, 0x36
        /*0066*/ 	.short	(.L_73 - .L_72)
.L_72:
        /*0068*/ 	.word	0x00000008
.L_73:


//--------------------- .nv.info._Z21arrayOfStructuresTestP3AoSS0_i --------------------------
	.section	.nv.info._Z21arrayOfStructuresTestP3AoSS0_i,"",@"SHT_CUDA_INFO"
	.sectionflags	@""
	.align	4


	//----- nvinfo : EIATTR_CUDA_API_VERSION
	.align		4
        /*0000*/ 	.byte	0x04, 0x37
        /*0002*/ 	.short	(.L_75 - .L_74)
.L_74:
        /*0004*/ 	.word	0x00000082


	//----- nvinfo : EIATTR_KPARAM_INFO
	.align		4
.L_75:
        /*0008*/ 	.byte	0x04, 0x17
        /*000a*/ 	.short	(.L_77 - .L_76)
.L_76:
        /*000c*/ 	.word	0x00000000
        /*0010*/ 	.short	0x0002
        /*0012*/ 	.short	0x0010
        /*0014*/ 	.byte	0x00, 0xf0, 0x11, 0x00


	//----- nvinfo : EIATTR_KPARAM_INFO
	.align		4
.L_77:
        /*0018*/ 	.byte	0x04, 0x17
        /*001a*/ 	.short	(.L_79 - .L_78)
.L_78:
        /*001c*/ 	.word	0x00000000
        /*0020*/ 	.short	0x0001
        /*0022*/ 	.short	0x0008
        /*0024*/ 	.byte	0x00, 0xf5, 0x21, 0x00


	//----- nvinfo : EIATTR_KPARAM_INFO
	.align		4
.L_79:
        /*0028*/ 	.byte	0x04, 0x17
        /*002a*/ 	.short	(.L_81 - .L_80)
.L_80:
        /*002c*/ 	.word	0x00000000
        /*0030*/ 	.short	0x0000
        /*0032*/ 	.short	0x0000
        /*0034*/ 	.byte	0x00, 0xf5, 0x21, 0x00


	//----- nvinfo : EIATTR_SPARSE_MMA_MASK
	.align		4
.L_81:
        /*0038*/ 	.byte	0x03, 0x50
        /*003a*/ 	.short	0x0000


	//----- nvinfo : EIATTR_MAXREG_COUNT
	.align		4
        /*003c*/ 	.byte	0x03, 0x1b
        /*003e*/ 	.short	0x00ff


	//----- nvinfo : EIATTR_MERCURY_ISA_VERSION
	.align		4
        /*0040*/ 	.byte	0x03, 0x5f
        /*0042*/ 	.short	0x0101


	//----- nvinfo : EIATTR_VRC_CTA_INIT_COUNT
	.align		4
        /*0044*/ 	.byte	0x02, 0x4a
	.zero		1
	.zero		1


	//----- nvinfo : EIATTR_EXIT_INSTR_OFFSETS
	.align		4
        /*0048*/ 	.byte	0x04, 0x1c
        /*004a*/ 	.short	(.L_83 - .L_82)


	//   ....[0]....
.L_82:
        /*004c*/ 	.word	0x00000070


	//   ....[1]....
        /*0050*/ 	.word	0x00000130


	//----- nvinfo : EIATTR_CBANK_PARAM_SIZE
	.align		4
.L_83:
        /*0054*/ 	.byte	0x03, 0x19
        /*0056*/ 	.short	0x0014


	//----- nvinfo : EIATTR_PARAM_CBANK
	.align		4
        /*0058*/ 	.byte	0x04, 0x0a
        /*005a*/ 	.short	(.L_85 - .L_84)
	.align		4
.L_84:
        /*005c*/ 	.word	index@(.nv.constant0._Z21arrayOfStructuresTestP3AoSS0_i)
        /*0060*/ 	.short	0x0380
        /*0062*/ 	.short	0x0014


	//----- nvinfo : EIATTR_SW_WAR
	.align		4
.L_85:
        /*0064*/ 	.byte	0x04, 0x36
        /*0066*/ 	.short	(.L_87 - .L_86)
.L_86:
        /*0068*/ 	.word	0x00000008
.L_87:


//--------------------- .nv.callgraph             --------------------------
	.section	.nv.callgraph,"",@"SHT_CUDA_CALLGRAPH"
	.align	4
	.sectionentsize	8
	.align		4
        /*0000*/ 	.word	0x00000000
	.align		4
        /*0004*/ 	.word	0xffffffff
	.align		4
        /*0008*/ 	.word	0x00000000
	.align		4
        /*000c*/ 	.word	0xfffffffe
	.align		4
        /*0010*/ 	.word	0x00000000
	.align		4
        /*0014*/ 	.word	0xfffffffd
	.align		4
        /*0018*/ 	.word	0x00000000
	.align		4
        /*001c*/ 	.word	0xfffffffc


//--------------------- .text._Z21misalignedWriteDevicePfS_S_ii --------------------------
	.section	.text._Z21misalignedWriteDevicePfS_S_ii,"ax",@progbits
	.align	128
        .global         _Z21misalignedWriteDevicePfS_S_ii
        .type           _Z21misalignedWriteDevicePfS_S_ii,@function
        .size           _Z21misalignedWriteDevicePfS_S_ii,(.L_x_4 - _Z21misalignedWriteDevicePfS_S_ii)
        .other          _Z21misalignedWriteDevicePfS_S_ii,@"STO_CUDA_ENTRY STV_DEFAULT"
_Z21misalignedWriteDevicePfS_S_ii:
.text._Z21misalignedWriteDevicePfS_S_ii:
[----:B------:R-:W-:Y:S01]  /*0000*/  LDC R1, c[0x0][0x37c] ;  /* 0x0000df00ff017b82 */ /* 0x000fe20000000800 */
[----:B------:R-:W0:Y:S07]  /*0010*/  S2R R0, SR_TID.X ;  /* 0x0000000000007919 */ /* 0x000e2e0000002100 */
[----:B------:R-:W0:Y:S01]  /*0020*/  S2UR UR4, SR_CTAID.X ;  /* 0x00000000000479c3 */ /* 0x000e220000002500 */
[----:B------:R-:W1:Y:S07]  /*0030*/  LDCU.64 UR6, c[0x0][0x398] ;  /* 0x00007300ff0677ac */ /* 0x000e6e0008000a00 */
[----:B------:R-:W0:Y:S02]  /*0040*/  LDC R7, c[0x0][0x360] ;  /* 0x0000d800ff077b82 */ /* 0x000e240000000800 */
[----:B0-----:R-:W-:-:S05]  /*0050*/  IMAD R7, R7, UR4, R0 ;  /* 0x0000000407077c24 */ /* 0x001fca000f8e0200 */
[----:B-1----:R-:W-:-:S04]  /*0060*/  IADD3 R9, PT, PT, R7, UR7, RZ ;  /* 0x0000000707097c10 */ /* 0x002fc8000fffe0ff */
[----:B------:R-:W-:-:S13]  /*0070*/  ISETP.GE.AND P0, PT, R9, UR6, PT ;  /* 0x0000000609007c0c */ /* 0x000fda000bf06270 */
[----:B------:R-:W-:Y:S05]  /*0080*/  @P0 EXIT ;  /* 0x000000000000094d */ /* 0x000fea0003800000 */
[----:B------:R-:W0:Y:S01]  /*0090*/  LDC.64 R2, c[0x0][0x380] ;  /* 0x0000e000ff027b82 */ /* 0x000e220000000a00 */
[----:B------:R-:W1:Y:S07]  /*00a0*/  LDCU.64 UR4, c[0x0][0x358] ;  /* 0x00006b00ff0477ac */ /* 0x000e6e0008000a00 */
[----:B------:R-:W2:Y:S01]  /*00b0*/  LDC.64 R4, c[0x0][0x388] ;  /* 0x0000e200ff047b82 */ /* 0x000ea20000000a00 */
[----:B0-----:R-:W-:-:S06]  /*00c0*/  IMAD.WIDE R2, R7, 0x4, R2 ;  /* 0x0000000407027825 */ /* 0x001fcc00078e0202 */
[----:B-1----:R-:W3:Y:S01]  /*00d0*/  LDG.E R2, desc[UR4][R2.64] ;  /* 0x0000000402027981 */ /* 0x002ee2000c1e1900 */
[----:B--2---:R-:W-:Y:S02]  /*00e0*/  IMAD.WIDE R4, R7, 0x4, R4 ;  /* 0x0000000407047825 */ /* 0x004fe400078e0204 */
[----:B------:R-:W0:Y:S04]  /*00f0*/  LDC.64 R6, c[0x0][0x390] ;  /* 0x0000e400ff067b82 */ /* 0x000e280000000a00 */
[----:B------:R-:W3:Y:S01]  /*0100*/  LDG.E R5, desc[UR4][R4.64] ;  /* 0x0000000404057981 */ /* 0x000ee2000c1e1900 */
[----:B0-----:R-:W-:-:S04]  /*0110*/  IMAD.WIDE R6, R9, 0x4, R6 ;  /* 0x0000000409067825 */ /* 0x001fc800078e0206 */
[----:B---3--:R-:W-:-:S05]  /*0120*/  FADD R9, R2, R5 ;  /* 0x0000000502097221 */ /* 0x008fca0000000000 */
[----:B------:R-:W-:Y:S01]  /*0130*/  STG.E desc[UR4][R6.64], R9 ;  /* 0x0000000906007986 */ /* 0x000fe2000c101904 */
[----:B------:R-:W-:Y:S05]  /*0140*/  EXIT ;  /* 0x000000000000794d */ /* 0x000fea0003800000 */
.L_x_0:
[----:B------:R-:W-:-:S00]  /*0150*/  BRA `(.L_x_0) ;  /* 0xfffffffc00fc7947 */ /* 0x000fc0000383ffff */
[----:B------:R-:W-:-:S00]  /*0160*/  NOP ;  /* 0x0000000000007918 */ /* 0x000fc00000000000 */
        /* <DEDUP_REMOVED lines=9> */
.L_x_4:


//--------------------- .text._Z20misalignedReadDevicePfS_S_ii --------------------------
	.section	.text._Z20misalignedReadDevicePfS_S_ii,"ax",@progbits
	.align	128
        .global         _Z20misalignedReadDevicePfS_S_ii
        .type           _Z20misalignedReadDevicePfS_S_ii,@function
        .size           _Z20misalignedReadDevicePfS_S_ii,(.L_x_5 - _Z20misalignedReadDevicePfS_S_ii)
        .other          _Z20misalignedReadDevicePfS_S_ii,@"STO_CUDA_ENTRY STV_DEFAULT"
_Z20misalignedReadDevicePfS_S_ii:
.text._Z20misalignedReadDevicePfS_S_ii:
        /* <DEDUP_REMOVED lines=21> */
.L_x_1:
        /* <DEDUP_REMOVED lines=11> */
.L_x_5:


//--------------------- .text._Z21structureOfArraysTestP3SoAS0_i --------------------------
	.section	.text._Z21structureOfArraysTestP3SoAS0_i,"ax",@progbits
	.align	128
        .global         _Z21structureOfArraysTestP3SoAS0_i
        .type           _Z21structureOfArraysTestP3SoAS0_i,@function
        .size           _Z21structureOfArraysTestP3SoAS0_i,(.L_x_6 - _Z21structureOfArraysTestP3SoAS0_i)
        .other          _Z21structureOfArraysTestP3SoAS0_i,@"STO_CUDA_ENTRY STV_DEFAULT"
_Z21structureOfArraysTestP3SoAS0_i:
.text._Z21structureOfArraysTestP3SoAS0_i:
[----:B------:R-:W-:Y:S01]  /*0000*/  LDC R1, c[0x0][0x37c] ;  /* 0x0000df00ff017b82 */ /* 0x000fe20000000800 */
[----:B------:R-:W0:Y:S07]  /*0010*/  S2R R0, SR_TID.X ;  /* 0x0000000000007919 */ /* 0x000e2e0000002100 */
[----:B------:R-:W0:Y:S01]  /*0020*/  S2UR UR4, SR_CTAID.X ;  /* 0x00000000000479c3 */ /* 0x000e220000002500 */
[----:B------:R-:W1:Y:S07]  /*0030*/  LDCU UR5, c[0x0][0x390] ;  /* 0x00007200ff0577ac */ /* 0x000e6e0008000800 */
[----:B------:R-:W0:Y:S02]  /*0040*/  LDC R15, c[0x0][0x360] ;  /* 0x0000d800ff0f7b82 */ /* 0x000e240000000800 */
[----:B0-----:R-:W-:-:S05]  /*0050*/  IMAD R15, R15, UR4, R0 ;  /* 0x000000040f0f7c24 */ /* 0x001fca000f8e0200 */
[----:B-1----:R-:W-:-:S13]  /*0060*/  ISETP.GE.AND P0, PT, R15, UR5, PT ;  /* 0x000000050f007c0c */ /* 0x002fda000bf06270 */
[----:B------:R-:W-:Y:S05]  /*0070*/  @P0 EXIT ;  /* 0x000000000000094d */ /* 0x000fea0003800000 */
[----:B------:R-:W0:Y:S01]  /*0080*/  LDC.64 R2, c[0x0][0x380] ;  /* 0x0000e000ff027b82 */ /* 0x000e220000000a00 */
[----:B------:R-:W0:Y:S02]  /*0090*/  LDCU.64 UR4, c[0x0][0x358] ;  /* 0x00006b00ff0477ac */ /* 0x000e240008000a00 */
[----:B0-----:R-:W2:Y:S05]  /*00a0*/  LDG.E.64 R4, desc[UR4][R2.64] ;  /* 0x0000000402047981 */ /* 0x001eaa000c1e1b00 */
[----:B------:R-:W0:Y:S02]  /*00b0*/  LDC.64 R6, c[0x0][0x388] ;  /* 0x0000e200ff067b82 */ /* 0x000e240000000a00 */
[----:B0-----:R-:W3:Y:S01]  /*00c0*/  LDG.E.64 R8, desc[UR4][R6.64] ;  /* 0x0000000406087981 */ /* 0x001ee2000c1e1b00 */
[----:B--2---:R-:W-:-:S06]  /*00d0*/  IMAD.WIDE R4, R15, 0x4, R4 ;  /* 0x000000040f047825 */ /* 0x004fcc00078e0204 */
[----:B------:R-:W2:Y:S01]  /*00e0*/  LDG.E R4, desc[UR4][R4.64] ;  /* 0x0000000404047981 */ /* 0x000ea2000c1e1900 */
[----:B---3--:R-:W-:-:S04]  /*00f0*/  IMAD.WIDE R8, R15, 0x4, R8 ;  /* 0x000000040f087825 */ /* 0x008fc800078e0208 */
[----:B--2---:R-:W-:-:S05]  /*0100*/  FADD R17, R4, R4 ;  /* 0x0000000404117221 */ /* 0x004fca0000000000 */
[----:B------:R-:W-:Y:S04]  /*0110*/  STG.E desc[UR4][R8.64], R17 ;  /* 0x0000001108007986 */ /* 0x000fe8000c101904 */
[----:B------:R-:W2:Y:S04]  /*0120*/  LDG.E.64 R10, desc[UR4][R2.64+0x8] ;  /* 0x00000804020a7981 */ /* 0x000ea8000c1e1b00 */
[----:B------:R-:W3:Y:S01]  /*0130*/  LDG.E.64 R12, desc[UR4][R6.64+0x8] ;  /* 0x00000804060c7981 */ /* 0x000ee2000c1e1b00 */
[----:B--2---:R-:W-:-:S06]  /*0140*/  IMAD.WIDE R10, R15, 0x4, R10 ;  /* 0x000000040f0a7825 */ /* 0x004fcc00078e020a */
[----:B------:R-:W2:Y:S01]  /*0150*/  LDG.E R10, desc[UR4][R10.64] ;  /* 0x000000040a0a7981 */ /* 0x000ea2000c1e1900 */
[----:B---3--:R-:W-:-:S04]  /*0160*/  IMAD.WIDE R12, R15, 0x4, R12 ;  /* 0x000000040f0c7825 */ /* 0x008fc800078e020c */
[----:B--2---:R-:W-:-:S05]  /*0170*/  FADD R15, R10, R10 ;  /* 0x0000000a0a0f7221 */ /* 0x004fca0000000000 */
[----:B------:R-:W-:Y:S01]  /*0180*/  STG.E desc[UR4][R12.64], R15 ;  /* 0x0000000f0c007986 */ /* 0x000fe2000c101904 */
[----:B------:R-:W-:Y:S05]  /*0190*/  EXIT ;  /* 0x000000000000794d */ /* 0x000fea0003800000 */
.L_x_2:
        /* <DEDUP_REMOVED lines=14> */
.L_x_6:


//--------------------- .text._Z21arrayOfStructuresTestP3AoSS0_i --------------------------
	.section	.text._Z21arrayOfStructuresTestP3AoSS0_i,"ax",@progbits
	.align	128
        .global         _Z21arrayOfStructuresTestP3AoSS0_i
        .type           _Z21arrayOfStructuresTestP3AoSS0_i,@function
        .size           _Z21arrayOfStructuresTestP3AoSS0_i,(.L_x_7 - _Z21arrayOfStructuresTestP3AoSS0_i)
        .other          _Z21arrayOfStructuresTestP3AoSS0_i,@"STO_CUDA_ENTRY STV_DEFAULT"
_Z21arrayOfStructuresTestP3AoSS0_i:
.text._Z21arrayOfStructuresTestP3AoSS0_i:
        /* <DEDUP_REMOVED lines=9> */
[----:B------:R-:W1:Y:S07]  /*0090*/  LDCU.64 UR4, c[0x0][0x358] ;  /* 0x00006b00ff0477ac */ /* 0x000e6e0008000a00 */
[----:B------:R-:W2:Y:S01]  /*00a0*/  LDC.64 R4, c[0x0][0x388] ;  /* 0x0000e200ff047b82 */ /* 0x000ea20000000a00 */
[----:B0-----:R-:W-:-:S05]  /*00b0*/  IMAD.WIDE R2, R7, 0x8, R2 ;  /* 0x0000000807027825 */ /* 0x001fca00078e0202 */
[----:B-1----:R-:W3:Y:S01]  /*00c0*/  LDG.E R0, desc[UR4][R2.64] ;  /* 0x0000000402007981 */ /* 0x002ee2000c1e1900 */
[----:B--2---:R-:W-:-:S04]  /*00d0*/  IMAD.WIDE R4, R7, 0x8, R4 ;  /* 0x0000000807047825 */ /* 0x004fc800078e0204 */
[----:B---3--:R-:W-:-:S05]  /*00e0*/  FADD R7, R0, R0 ;  /* 0x0000000000077221 */ /* 0x008fca0000000000 */
[----:B------:R-:W-:Y:S04]  /*00f0*/  STG.E desc[UR4][R4.64], R7 ;  /* 0x0000000704007986 */ /* 0x000fe8000c101904 */
[----:B------:R-:W2:Y:S02]  /*0100*/  LDG.E R0, desc[UR4][R2.64+0x4] ;  /* 0x0000040402007981 */ /* 0x000ea4000c1e1900 */
[----:B--2---:R-:W-:-:S05]  /*0110*/  FADD R9, R0, R0 ;  /* 0x0000000000097221 */ /* 0x004fca0000000000 */
[----:B------:R-:W-:Y:S01]  /*0120*/  STG.E desc[UR4][R4.64+0x4], R9 ;  /* 0x0000040904007986 */ /* 0x000fe2000c101904 */
[----:B------:R-:W-:Y:S05]  /*0130*/  EXIT ;  /* 0x000000000000794d */ /* 0x000fea0003800000 */
.L_x_3:
        /* <DEDUP_REMOVED lines=12> */
.L_x_7:


//--------------------- .nv.shared.reserved.0     --------------------------
	.section	.nv.shared.reserved.0,"aw",@nobits
	.weak		__nv_reservedSMEM_offset_0_alias
	.size		__nv_reservedSMEM_offset_0_alias, 0, 64
	.other		__nv_reservedSMEM_offset_0_alias,@"STO_CUDA_RESERVED_SHARED STV_DEFAULT"
__nv_reservedSMEM_offset_0_alias:
	.zero		0
	.zero		64


//--------------------- .nv.constant0._Z21misalignedWriteDevicePfS_S_ii --------------------------
	.section	.nv.constant0._Z21misalignedWriteDevicePfS_S_ii,"a",@progbits
	.sectionflags	@""
	.align	4
.nv.constant0._Z21misalignedWriteDevicePfS_S_ii:
	.zero		928


//--------------------- .nv.constant0._Z20misalignedReadDevicePfS_S_ii --------------------------
	.section	.nv.constant0._Z20misalignedReadDevicePfS_S_ii,"a",@progbits
	.sectionflags	@""
	.align	4
.nv.constant0._Z20misalignedReadDevicePfS_S_ii:
	.zero		928


//--------------------- .nv.constant0._Z21structureOfArraysTestP3SoAS0_i --------------------------
	.section	.nv.constant0._Z21structureOfArraysTestP3SoAS0_i,"a",@progbits
	.sectionflags	@""
	.align	4
.nv.constant0._Z21structureOfArraysTestP3SoAS0_i:
	.zero		916


//--------------------- .nv.constant0._Z21arrayOfStructuresTestP3AoSS0_i --------------------------
	.section	.nv.constant0._Z21arrayOfStructuresTestP3AoSS0_i,"a",@progbits
	.sectionflags	@""
	.align	4
.nv.constant0._Z21arrayOfStructuresTestP3AoSS0_i:
	.zero		916


//--------------------- SYMBOLS --------------------------

	.type		.nv.reservedSmem.offset0,@object
	.size		.nv.reservedSmem.offset0,0x4
